//
// Generated by NVIDIA NVVM Compiler
//
// Compiler Build ID: CL-36424714
// Cuda compilation tools, release 13.0, V13.0.88
// Based on NVVM 20.0.0
//

.version 9.0
.target sm_100
.address_size 64

	// .globl	_Z9transportIfEvPT_i

.visible .entry _Z9transportIfEvPT_i(
	.param .u64 .ptr .align 1 _Z9transportIfEvPT_i_param_0,
	.param .u32 _Z9transportIfEvPT_i_param_1
)
{
	.reg .pred 	%p<4>;
	.reg .b32 	%r<13>;
	.reg .b32 	%f<3>;
	.reg .b64 	%rd<7>;

	ld.param.u64 	%rd1, [_Z9transportIfEvPT_i_param_0];
	ld.param.u32 	%r3, [_Z9transportIfEvPT_i_param_1];
	mov.u32 	%r4, %ntid.y;
	mov.u32 	%r5, %ctaid.y;
	mov.u32 	%r6, %tid.y;
	mad.lo.s32 	%r1, %r4, %r5, %r6;
	mov.u32 	%r7, %ntid.x;
	mov.u32 	%r8, %ctaid.x;
	mov.u32 	%r9, %tid.x;
	mad.lo.s32 	%r2, %r7, %r8, %r9;
	setp.le.s32 	%p1, %r1, %r2;
	max.s32 	%r10, %r1, %r2;
	setp.ge.s32 	%p2, %r10, %r3;
	or.pred  	%p3, %p2, %p1;
	@%p3 bra 	$L__BB0_2;
	cvta.to.global.u64 	%rd2, %rd1;
	mad.lo.s32 	%r11, %r3, %r1, %r2;
	mul.wide.s32 	%rd3, %r11, 4;
	add.s64 	%rd4, %rd2, %rd3;
	ld.global.f32 	%f1, [%rd4];
	mad.lo.s32 	%r12, %r3, %r2, %r1;
	mul.wide.s32 	%rd5, %r12, 4;
	add.s64 	%rd6, %rd2, %rd5;
	ld.global.f32 	%f2, [%rd6];
	st.global.f32 	[%rd4], %f2;
	st.global.f32 	[%rd6], %f1;
$L__BB0_2:
	ret;

}


// ===== COMPILED SASS (sm_100) =====

	.target	sm_100

	.elftype	@"ET_EXEC"


//--------------------- .note.nv.tkinfo           --------------------------
	.section	.note.nv.tkinfo,"",@"SHT_NOTE"
	.sectionflags	@"SHF_NOTE_NV_TKINFO"
	.tkinfo
        /*0018*/ 	.word	0x00000002
        /*0030*/ 	.string	""
        /*0030*/ 	.string	"ptxas"
        /*0030*/ 	.string	"Cuda compilation tools, release 13.0, V13.0.88"
        /*0030*/ 	.string	"Build cuda_13.0.r13.0/compiler.36424714_0"
        /*0030*/ 	.string	"-arch sm_100 -m 64 "



//--------------------- .note.nv.cuinfo           --------------------------
	.section	.note.nv.cuinfo,"",@"SHT_NOTE"
	.sectionflags	@"SHF_NOTE_NV_CUINFO"
        /*0018*/ 	.short	0x0002
        /*001a*/ 	.short	0x0064
        /*001c*/ 	.short	0x0082
	.zero		2


//--------------------- .nv.info                  --------------------------
	.section	.nv.info,"",@"SHT_CUDA_INFO"
	.align	4


	//----- nvinfo : EIATTR_REGCOUNT
	.align		4
        /*0000*/ 	.byte	0x04, 0x2f
        /*0002*/ 	.short	(.L_1 - .L_0)
	.align		4
.L_0:
        /*0004*/ 	.word	index@(_Z9transportIfEvPT_i)
        /*0008*/ 	.word	0x0000000c


	//----- nvinfo : EIATTR_FRAME_SIZE
	.align		4
.L_1:
        /*000c*/ 	.byte	0x04, 0x11
        /*000e*/ 	.short	(.L_3 - .L_2)
	.align		4
.L_2:
        /*0010*/ 	.word	index@(_Z9transportIfEvPT_i)
        /*0014*/ 	.word	0x00000000


	//----- nvinfo : EIATTR_MIN_STACK_SIZE
	.align		4
.L_3:
        /*0018*/ 	.byte	0x04, 0x12
        /*001a*/ 	.short	(.L_5 - .L_4)
	.align		4
.L_4:
        /*001c*/ 	.word	index@(_Z9transportIfEvPT_i)
        /*0020*/ 	.word	0x00000000
.L_5:


//--------------------- .nv.compat                --------------------------
	.section	.nv.compat,"",@"SHT_CUDA_COMPAT_INFO"
	.align	4
        /*0000*/ 	.byte	0x02, 0x09, 0x00, 0x00, 0x02, 0x02, 0x01, 0x00, 0x02, 0x05, 0x05, 0x00, 0x03, 0x07, 0x01, 0x01
        /*0010*/ 	.byte	0x02, 0x03, 0x00, 0x00, 0x02, 0x06, 0x01, 0x00, 0x04, 0x0b, 0x08, 0x00, 0x09, 0x00, 0x00, 0x00
        /*0020*/ 	.byte	0x00, 0x00, 0x00, 0x00


//--------------------- .nv.info._Z9transportIfEvPT_i --------------------------
	.section	.nv.info._Z9transportIfEvPT_i,"",@"SHT_CUDA_INFO"
	.sectionflags	@""
	.align	4


	//----- nvinfo : EIATTR_CUDA_API_VERSION
	.align		4
        /*0000*/ 	.byte	0x04, 0x37
        /*0002*/ 	.short	(.L_7 - .L_6)
.L_6:
        /*0004*/ 	.word	0x00000082


	//----- nvinfo : EIATTR_KPARAM_INFO
	.align		4
.L_7:
        /*0008*/ 	.byte	0x04, 0x17
        /*000a*/ 	.short	(.L_9 - .L_8)
.L_8:
        /*000c*/ 	.word	0x00000000
        /*0010*/ 	.short	0x0001
        /*0012*/ 	.short	0x0008
        /*0014*/ 	.byte	0x00, 0xf0, 0x11, 0x00


	//----- nvinfo : EIATTR_KPARAM_INFO
	.align		4
.L_9:
        /*0018*/ 	.byte	0x04, 0x17
        /*001a*/ 	.short	(.L_11 - .L_10)
.L_10:
        /*001c*/ 	.word	0x00000000
        /*0020*/ 	.short	0x0000
        /*0022*/ 	.short	0x0000
        /*0024*/ 	.byte	0x00, 0xf5, 0x21, 0x00


	//----- nvinfo : EIATTR_SPARSE_MMA_MASK
	.align		4
.L_11:
        /*0028*/ 	.byte	0x03, 0x50
        /*002a*/ 	.short	0x0000


	//----- nvinfo : EIATTR_MAXREG_COUNT
	.align		4
        /*002c*/ 	.byte	0x03, 0x1b
        /*002e*/ 	.short	0x00ff


	//----- nvinfo : EIATTR_MERCURY_ISA_VERSION
	.align		4
        /*0030*/ 	.byte	0x03, 0x5f
        /*0032*/ 	.short	0x0101


	//----- nvinfo : EIATTR_VRC_CTA_INIT_COUNT
	.align		4
        /*0034*/ 	.byte	0x02, 0x4a
	.zero		1
	.zero		1


	//----- nvinfo : EIATTR_EXIT_INSTR_OFFSETS
	.align		4
        /*0038*/ 	.byte	0x04, 0x1c
        /*003a*/ 	.short	(.L_13 - .L_12)


	//   ....[0]....
.L_12:
        /*003c*/ 	.word	0x000000d0


	//   ....[1]....
        /*0040*/ 	.word	0x00000180


	//----- nvinfo : EIATTR_CBANK_PARAM_SIZE
	.align		4
.L_13:
        /*0044*/ 	.byte	0x03, 0x19
        /*0046*/ 	.short	0x000c


	//----- nvinfo : EIATTR_PARAM_CBANK
	.align		4
        /*0048*/ 	.byte	0x04, 0x0a
        /*004a*/ 	.short	(.L_15 - .L_14)
	.align		4
.L_14:
        /*004c*/ 	.word	index@(.nv.constant0._Z9transportIfEvPT_i)
        /*0050*/ 	.short	0x0380
        /*0052*/ 	.short	0x000c


	//----- nvinfo : EIATTR_SW_WAR
	.align		4
.L_15:
        /*0054*/ 	.byte	0x04, 0x36
        /*0056*/ 	.short	(.L_17 - .L_16)
.L_16:
        /*0058*/ 	.word	0x00000008
.L_17:


//--------------------- .nv.callgraph             --------------------------
	.section	.nv.callgraph,"",@"SHT_CUDA_CALLGRAPH"
	.align	4
	.sectionentsize	8
	.align		4
        /*0000*/ 	.word	0x00000000
	.align		4
        /*0004*/ 	.word	0xffffffff
	.align		4
        /*0008*/ 	.word	0x00000000
	.align		4
        /*000c*/ 	.word	0xfffffffe
	.align		4
        /*0010*/ 	.word	0x00000000
	.align		4
        /*0014*/ 	.word	0xfffffffd
	.align		4
        /*0018*/ 	.word	0x00000000
	.align		4
        /*001c*/ 	.word	0xfffffffc


//--------------------- .text._Z9transportIfEvPT_i --------------------------
	.section	.text._Z9transportIfEvPT_i,"ax",@progbits
	.align	128
        .global         _Z9transportIfEvPT_i
        .type           _Z9transportIfEvPT_i,@function
        .size           _Z9transportIfEvPT_i,(.L_x_1 - _Z9transportIfEvPT_i)
        .other          _Z9transportIfEvPT_i,@"STO_CUDA_ENTRY STV_DEFAULT"
_Z9transportIfEvPT_i:
.text._Z9transportIfEvPT_i:
[----:B------:R-:W-:Y:S01]  /*0000*/  LDC R1, c[0x0][0x37c] ;  /* 0x0000df00ff017b82 */ /* 0x000fe20000000800 */
[----:B------:R-:W0:Y:S01]  /*0010*/  S2R R0, SR_CTAID.Y ;  /* 0x0000000000007919 */ /* 0x000e220000002600 */
[----:B------:R-:W0:Y:S01]  /*0020*/  LDCU UR4, c[0x0][0x364] ;  /* 0x00006c80ff0477ac */ /* 0x000e220008000800 */
[----:B------:R-:W0:Y:S01]  /*0030*/  S2R R3, SR_TID.Y ;  /* 0x0000000000037919 */ /* 0x000e220000002200 */
[----:B------:R-:W1:Y:S01]  /*0040*/  LDCU UR5, c[0x0][0x360] ;  /* 0x00006c00ff0577ac */ /* 0x000e620008000800 */
[----:B------:R-:W1:Y:S01]  /*0050*/  S2R R5, SR_CTAID.X ;  /* 0x0000000000057919 */ /* 0x000e620000002500 */
[----:B------:R-:W2:Y:S01]  /*0060*/  LDCU UR6, c[0x0][0x388] ;  /* 0x00007100ff0677ac */ /* 0x000ea20008000800 */
[----:B------:R-:W1:Y:S01]  /*0070*/  S2R R2, SR_TID.X ;  /* 0x0000000000027919 */ /* 0x000e620000002100 */
[----:B0-----:R-:W-:Y:S02]  /*0080*/  IMAD R0, R0, UR4, R3 ;  /* 0x0000000400007c24 */ /* 0x001fe4000f8e0203 */
[----:B-1----:R-:W-:-:S05]  /*0090*/  IMAD R5, R5, UR5, R2 ;  /* 0x0000000505057c24 */ /* 0x002fca000f8e0202 */
[CC--:B------:R-:W-:Y:S02]  /*00a0*/  ISETP.GT.AND P0, PT, R0.reuse, R5.reuse, PT ;  /* 0x000000050000720c */ /* 0x0c0fe40003f04270 */
[----:B------:R-:W-:-:S04]  /*00b0*/  VIMNMX R2, PT, PT, R0, R5, !PT ;  /* 0x0000000500027248 */ /* 0x000fc80007fe0100 */
[----:B--2---:R-:W-:-:S13]  /*00c0*/  ISETP.GE.OR P0, PT, R2, UR6, !P0 ;  /* 0x0000000602007c0c */ /* 0x004fda000c706670 */
[----:B------:R-:W-:Y:S05]  /*00d0*/  @P0 EXIT ;  /* 0x000000000000094d */ /* 0x000fea0003800000 */
[----:B------:R-:W0:Y:S01]  /*00e0*/  LDC.64 R2, c[0x0][0x380] ;  /* 0x0000e000ff027b82 */ /* 0x000e220000000a00 */
[----:B------:R-:W1:Y:S01]  /*00f0*/  LDCU.64 UR4, c[0x0][0x358] ;  /* 0x00006b00ff0477ac */ /* 0x000e620008000a00 */
[----:B------:R-:W-:Y:S02]  /*0100*/  IMAD R9, R5, UR6, R0 ;  /* 0x0000000605097c24 */ /* 0x000fe4000f8e0200 */
[----:B------:R-:W-:Y:S02]  /*0110*/  IMAD R7, R0, UR6, R5 ;  /* 0x0000000600077c24 */ /* 0x000fe4000f8e0205 */
[----:B0-----:R-:W-:-:S04]  /*0120*/  IMAD.WIDE R4, R9, 0x4, R2 ;  /* 0x0000000409047825 */ /* 0x001fc800078e0202 */
[----:B------:R-:W-:Y:S01]  /*0130*/  IMAD.WIDE R2, R7, 0x4, R2 ;  /* 0x0000000407027825 */ /* 0x000fe200078e0202 */
[----:B-1----:R-:W2:Y:S04]  /*0140*/  LDG.E R9, desc[UR4][R4.64] ;  /* 0x0000000404097981 */ /* 0x002ea8000c1e1900 */
[----:B------:R-:W3:Y:S04]  /*0150*/  LDG.E R7, desc[UR4][R2.64] ;  /* 0x0000000402077981 */ /* 0x000ee8000c1e1900 */
[----:B--2---:R-:W-:Y:S04]  /*0160*/  STG.E desc[UR4][R2.64], R9 ;  /* 0x0000000902007986 */ /* 0x004fe8000c101904 */
[----:B---3--:R-:W-:Y:S01]  /*0170*/  STG.E desc[UR4][R4.64], R7 ;  /* 0x0000000704007986 */ /* 0x008fe2000c101904 */
[----:B------:R-:W-:Y:S05]  /*0180*/  EXIT ;  /* 0x000000000000794d */ /* 0x000fea0003800000 */
.L_x_0:
[----:B------:R-:W-:-:S00]  /*0190*/  BRA `(.L_x_0) ;  /* 0xfffffffc00fc7947 */ /* 0x000fc0000383ffff */
[----:B------:R-:W-:-:S00]  /*01a0*/  NOP ;  /* 0x0000000000007918 */ /* 0x000fc00000000000 */
        /* <DEDUP_REMOVED lines=13> */
.L_x_1:


//--------------------- .nv.shared.reserved.0     --------------------------
	.section	.nv.shared.reserved.0,"aw",@nobits
	.weak		__nv_reservedSMEM_offset_0_alias
	.size		__nv_reservedSMEM_offset_0_alias, 0, 64
	.other		__nv_reservedSMEM_offset_0_alias,@"STO_CUDA_RESERVED_SHARED STV_DEFAULT"
__nv_reservedSMEM_offset_0_alias:
	.zero		0
	.zero		64


//--------------------- .nv.constant0._Z9transportIfEvPT_i --------------------------
	.section	.nv.constant0._Z9transportIfEvPT_i,"a",@progbits
	.sectionflags	@""
	.align	4
.nv.constant0._Z9transportIfEvPT_i:
	.zero		908


//--------------------- SYMBOLS --------------------------

	.type		.nv.reservedSmem.offset0,@object
	.size		.nv.reservedSmem.offset0,0x4
